//
// Generated by NVIDIA NVVM Compiler
//
// Compiler Build ID: CL-36424714
// Cuda compilation tools, release 13.0, V13.0.88
// Based on NVVM 20.0.0
//

.version 9.0
.target sm_100
.address_size 64

	// .globl	_Z3addiPKfPf

.visible .entry _Z3addiPKfPf(
	.param .u32 _Z3addiPKfPf_param_0,
	.param .u64 .ptr .align 1 _Z3addiPKfPf_param_1,
	.param .u64 .ptr .align 1 _Z3addiPKfPf_param_2
)
{
	.reg .pred 	%p<7>;
	.reg .b32 	%r<31>;
	.reg .b32 	%f<16>;
	.reg .b64 	%rd<18>;

	ld.param.u32 	%r12, [_Z3addiPKfPf_param_0];
	ld.param.u64 	%rd3, [_Z3addiPKfPf_param_1];
	ld.param.u64 	%rd4, [_Z3addiPKfPf_param_2];
	cvta.to.global.u64 	%rd1, %rd4;
	cvta.to.global.u64 	%rd2, %rd3;
	mov.u32 	%r13, %ctaid.x;
	mov.u32 	%r14, %ntid.x;
	mov.u32 	%r15, %tid.x;
	mad.lo.s32 	%r29, %r13, %r14, %r15;
	mov.u32 	%r16, %nctaid.x;
	mul.lo.s32 	%r2, %r14, %r16;
	setp.ge.s32 	%p1, %r29, %r12;
	@%p1 bra 	$L__BB0_7;
	add.s32 	%r17, %r29, %r2;
	max.s32 	%r18, %r12, %r17;
	setp.lt.s32 	%p2, %r17, %r12;
	selp.u32 	%r19, 1, 0, %p2;
	add.s32 	%r20, %r17, %r19;
	sub.s32 	%r21, %r18, %r20;
	div.u32 	%r22, %r21, %r2;
	add.s32 	%r3, %r22, %r19;
	and.b32  	%r23, %r3, 3;
	setp.eq.s32 	%p3, %r23, 3;
	@%p3 bra 	$L__BB0_4;
	add.s32 	%r24, %r3, 1;
	and.b32  	%r25, %r24, 3;
	neg.s32 	%r27, %r25;
$L__BB0_3:
	.pragma "nounroll";
	mul.wide.s32 	%rd5, %r29, 4;
	add.s64 	%rd6, %rd1, %rd5;
	add.s64 	%rd7, %rd2, %rd5;
	ld.global.f32 	%f1, [%rd7];
	ld.global.f32 	%f2, [%rd6];
	add.f32 	%f3, %f1, %f2;
	st.global.f32 	[%rd6], %f3;
	add.s32 	%r29, %r29, %r2;
	add.s32 	%r27, %r27, 1;
	setp.ne.s32 	%p4, %r27, 0;
	@%p4 bra 	$L__BB0_3;
$L__BB0_4:
	setp.lt.u32 	%p5, %r3, 3;
	@%p5 bra 	$L__BB0_7;
	mul.wide.s32 	%rd11, %r2, 4;
	shl.b32 	%r26, %r2, 2;
$L__BB0_6:
	mul.wide.s32 	%rd8, %r29, 4;
	add.s64 	%rd9, %rd2, %rd8;
	ld.global.f32 	%f4, [%rd9];
	add.s64 	%rd10, %rd1, %rd8;
	ld.global.f32 	%f5, [%rd10];
	add.f32 	%f6, %f4, %f5;
	st.global.f32 	[%rd10], %f6;
	add.s64 	%rd12, %rd9, %rd11;
	ld.global.f32 	%f7, [%rd12];
	add.s64 	%rd13, %rd10, %rd11;
	ld.global.f32 	%f8, [%rd13];
	add.f32 	%f9, %f7, %f8;
	st.global.f32 	[%rd13], %f9;
	add.s64 	%rd14, %rd12, %rd11;
	ld.global.f32 	%f10, [%rd14];
	add.s64 	%rd15, %rd13, %rd11;
	ld.global.f32 	%f11, [%rd15];
	add.f32 	%f12, %f10, %f11;
	st.global.f32 	[%rd15], %f12;
	add.s64 	%rd16, %rd14, %rd11;
	ld.global.f32 	%f13, [%rd16];
	add.s64 	%rd17, %rd15, %rd11;
	ld.global.f32 	%f14, [%rd17];
	add.f32 	%f15, %f13, %f14;
	st.global.f32 	[%rd17], %f15;
	add.s32 	%r29, %r26, %r29;
	setp.lt.s32 	%p6, %r29, %r12;
	@%p6 bra 	$L__BB0_6;
$L__BB0_7:
	ret;

}


// ===== COMPILED SASS (sm_100) =====

	.target	sm_100

	.elftype	@"ET_EXEC"


//--------------------- .note.nv.tkinfo           --------------------------
	.section	.note.nv.tkinfo,"",@"SHT_NOTE"
	.sectionflags	@"SHF_NOTE_NV_TKINFO"
	.tkinfo
        /*0018*/ 	.word	0x00000002
        /*0030*/ 	.string	""
        /*0030*/ 	.string	"ptxas"
        /*0030*/ 	.string	"Cuda compilation tools, release 13.0, V13.0.88"
        /*0030*/ 	.string	"Build cuda_13.0.r13.0/compiler.36424714_0"
        /*0030*/ 	.string	"-arch sm_100 -m 64 "



//--------------------- .note.nv.cuinfo           --------------------------
	.section	.note.nv.cuinfo,"",@"SHT_NOTE"
	.sectionflags	@"SHF_NOTE_NV_CUINFO"
        /*0018*/ 	.short	0x0002
        /*001a*/ 	.short	0x0064
        /*001c*/ 	.short	0x0082
	.zero		2


//--------------------- .nv.info                  --------------------------
	.section	.nv.info,"",@"SHT_CUDA_INFO"
	.align	4


	//----- nvinfo : EIATTR_REGCOUNT
	.align		4
        /*0000*/ 	.byte	0x04, 0x2f
        /*0002*/ 	.short	(.L_1 - .L_0)
	.align		4
.L_0:
        /*0004*/ 	.word	index@(_Z3addiPKfPf)
        /*0008*/ 	.word	0x00000018


	//----- nvinfo : EIATTR_FRAME_SIZE
	.align		4
.L_1:
        /*000c*/ 	.byte	0x04, 0x11
        /*000e*/ 	.short	(.L_3 - .L_2)
	.align		4
.L_2:
        /*0010*/ 	.word	index@(_Z3addiPKfPf)
        /*0014*/ 	.word	0x00000000


	//----- nvinfo : EIATTR_MIN_STACK_SIZE
	.align		4
.L_3:
        /*0018*/ 	.byte	0x04, 0x12
        /*001a*/ 	.short	(.L_5 - .L_4)
	.align		4
.L_4:
        /*001c*/ 	.word	index@(_Z3addiPKfPf)
        /*0020*/ 	.word	0x00000000
.L_5:


//--------------------- .nv.compat                --------------------------
	.section	.nv.compat,"",@"SHT_CUDA_COMPAT_INFO"
	.align	4
        /*0000*/ 	.byte	0x02, 0x09, 0x00, 0x00, 0x02, 0x02, 0x01, 0x00, 0x02, 0x05, 0x05, 0x00, 0x03, 0x07, 0x01, 0x01
        /*0010*/ 	.byte	0x02, 0x03, 0x00, 0x00, 0x02, 0x06, 0x01, 0x00, 0x04, 0x0b, 0x08, 0x00, 0x09, 0x00, 0x00, 0x00
        /*0020*/ 	.byte	0x00, 0x00, 0x00, 0x00


//--------------------- .nv.info._Z3addiPKfPf     --------------------------
	.section	.nv.info._Z3addiPKfPf,"",@"SHT_CUDA_INFO"
	.sectionflags	@""
	.align	4


	//----- nvinfo : EIATTR_CUDA_API_VERSION
	.align		4
        /*0000*/ 	.byte	0x04, 0x37
        /*0002*/ 	.short	(.L_7 - .L_6)
.L_6:
        /*0004*/ 	.word	0x00000082


	//----- nvinfo : EIATTR_KPARAM_INFO
	.align		4
.L_7:
        /*0008*/ 	.byte	0x04, 0x17
        /*000a*/ 	.short	(.L_9 - .L_8)
.L_8:
        /*000c*/ 	.word	0x00000000
        /*0010*/ 	.short	0x0002
        /*0012*/ 	.short	0x0010
        /*0014*/ 	.byte	0x00, 0xf5, 0x21, 0x00


	//----- nvinfo : EIATTR_KPARAM_INFO
	.align		4
.L_9:
        /*0018*/ 	.byte	0x04, 0x17
        /*001a*/ 	.short	(.L_11 - .L_10)
.L_10:
        /*001c*/ 	.word	0x00000000
        /*0020*/ 	.short	0x0001
        /*0022*/ 	.short	0x0008
        /*0024*/ 	.byte	0x00, 0xf5, 0x21, 0x00


	//----- nvinfo : EIATTR_KPARAM_INFO
	.align		4
.L_11:
        /*0028*/ 	.byte	0x04, 0x17
        /*002a*/ 	.short	(.L_13 - .L_12)
.L_12:
        /*002c*/ 	.word	0x00000000
        /*0030*/ 	.short	0x0000
        /*0032*/ 	.short	0x0000
        /*0034*/ 	.byte	0x00, 0xf0, 0x11, 0x00


	//----- nvinfo : EIATTR_SPARSE_MMA_MASK
	.align		4
.L_13:
        /*0038*/ 	.byte	0x03, 0x50
        /*003a*/ 	.short	0x0000


	//----- nvinfo : EIATTR_MAXREG_COUNT
	.align		4
        /*003c*/ 	.byte	0x03, 0x1b
        /*003e*/ 	.short	0x00ff


	//----- nvinfo : EIATTR_MERCURY_ISA_VERSION
	.align		4
        /*0040*/ 	.byte	0x03, 0x5f
        /*0042*/ 	.short	0x0101


	//----- nvinfo : EIATTR_VRC_CTA_INIT_COUNT
	.align		4
        /*0044*/ 	.byte	0x02, 0x4a
	.zero		1
	.zero		1


	//----- nvinfo : EIATTR_EXIT_INSTR_OFFSETS
	.align		4
        /*0048*/ 	.byte	0x04, 0x1c
        /*004a*/ 	.short	(.L_15 - .L_14)


	//   ....[0]....
.L_14:
        /*004c*/ 	.word	0x00000090


	//   ....[1]....
        /*0050*/ 	.word	0x00000380


	//   ....[2]....
        /*0054*/ 	.word	0x00000560


	//----- nvinfo : EIATTR_CRS_STACK_SIZE
	.align		4
.L_15:
        /*0058*/ 	.byte	0x04, 0x1e
        /*005a*/ 	.short	(.L_17 - .L_16)
.L_16:
        /*005c*/ 	.word	0x00000000


	//----- nvinfo : EIATTR_CBANK_PARAM_SIZE
	.align		4
.L_17:
        /*0060*/ 	.byte	0x03, 0x19
        /*0062*/ 	.short	0x0018


	//----- nvinfo : EIATTR_PARAM_CBANK
	.align		4
        /*0064*/ 	.byte	0x04, 0x0a
        /*0066*/ 	.short	(.L_19 - .L_18)
	.align		4
.L_18:
        /*0068*/ 	.word	index@(.nv.constant0._Z3addiPKfPf)
        /*006c*/ 	.short	0x0380
        /*006e*/ 	.short	0x0018


	//----- nvinfo : EIATTR_SW_WAR
	.align		4
.L_19:
        /*0070*/ 	.byte	0x04, 0x36
        /*0072*/ 	.short	(.L_21 - .L_20)
.L_20:
        /*0074*/ 	.word	0x00000008
.L_21:


//--------------------- .nv.callgraph             --------------------------
	.section	.nv.callgraph,"",@"SHT_CUDA_CALLGRAPH"
	.align	4
	.sectionentsize	8
	.align		4
        /*0000*/ 	.word	0x00000000
	.align		4
        /*0004*/ 	.word	0xffffffff
	.align		4
        /*0008*/ 	.word	0x00000000
	.align		4
        /*000c*/ 	.word	0xfffffffe
	.align		4
        /*0010*/ 	.word	0x00000000
	.align		4
        /*0014*/ 	.word	0xfffffffd
	.align		4
        /*0018*/ 	.word	0x00000000
	.align		4
        /*001c*/ 	.word	0xfffffffc


//--------------------- .text._Z3addiPKfPf        --------------------------
	.section	.text._Z3addiPKfPf,"ax",@progbits
	.align	128
        .global         _Z3addiPKfPf
        .type           _Z3addiPKfPf,@function
        .size           _Z3addiPKfPf,(.L_x_5 - _Z3addiPKfPf)
        .other          _Z3addiPKfPf,@"STO_CUDA_ENTRY STV_DEFAULT"
_Z3addiPKfPf:
.text._Z3addiPKfPf:
[----:B------:R-:W-:Y:S01]  /*0000*/  LDC R1, c[0x0][0x37c] ;  /* 0x0000df00ff017b82 */ /* 0x000fe20000000800 */
[----:B------:R-:W0:Y:S07]  /*0010*/  S2R R3, SR_TID.X ;  /* 0x0000000000037919 */ /* 0x000e2e0000002100 */
[----:B------:R-:W0:Y:S01]  /*0020*/  S2UR UR4, SR_CTAID.X ;  /* 0x00000000000479c3 */ /* 0x000e220000002500 */
[----:B------:R-:W1:Y:S07]  /*0030*/  LDCU UR6, c[0x0][0x380] ;  /* 0x00007000ff0677ac */ /* 0x000e6e0008000800 */
[----:B------:R-:W0:Y:S01]  /*0040*/  LDC R0, c[0x0][0x360] ;  /* 0x0000d800ff007b82 */ /* 0x000e220000000800 */
[----:B------:R-:W2:Y:S01]  /*0050*/  LDCU UR5, c[0x0][0x370] ;  /* 0x00006e00ff0577ac */ /* 0x000ea20008000800 */
[----:B0-----:R-:W-:-:S02]  /*0060*/  IMAD R3, R0, UR4, R3 ;  /* 0x0000000400037c24 */ /* 0x001fc4000f8e0203 */
[----:B--2---:R-:W-:-:S03]  /*0070*/  IMAD R0, R0, UR5, RZ ;  /* 0x0000000500007c24 */ /* 0x004fc6000f8e02ff */
[----:B-1----:R-:W-:-:S13]  /*0080*/  ISETP.GE.AND P0, PT, R3, UR6, PT ;  /* 0x0000000603007c0c */ /* 0x002fda000bf06270 */
[----:B------:R-:W-:Y:S05]  /*0090*/  @P0 EXIT ;  /* 0x000000000000094d */ /* 0x000fea0003800000 */
[----:B------:R-:W0:Y:S01]  /*00a0*/  I2F.U32.RP R8, R0 ;  /* 0x0000000000087306 */ /* 0x000e220000209000 */
[C---:B------:R-:W-:Y:S01]  /*00b0*/  IMAD.IADD R2, R0.reuse, 0x1, R3 ;  /* 0x0000000100027824 */ /* 0x040fe200078e0203 */
[----:B------:R-:W-:Y:S01]  /*00c0*/  IADD3 R9, PT, PT, RZ, -R0, RZ ;  /* 0x80000000ff097210 */ /* 0x000fe20007ffe0ff */
[----:B------:R-:W1:Y:S01]  /*00d0*/  LDCU.64 UR4, c[0x0][0x358] ;  /* 0x00006b00ff0477ac */ /* 0x000e620008000a00 */
[----:B------:R-:W-:Y:S01]  /*00e0*/  ISETP.NE.U32.AND P2, PT, R0, RZ, PT ;  /* 0x000000ff0000720c */ /* 0x000fe20003f45070 */
[----:B------:R-:W-:Y:S01]  /*00f0*/  BSSY.RECONVERGENT B0, `(.L_x_0) ;  /* 0x0000028000007945 */ /* 0x000fe20003800200 */
[C---:B------:R-:W-:Y:S02]  /*0100*/  ISETP.GE.AND P0, PT, R2.reuse, UR6, PT ;  /* 0x0000000602007c0c */ /* 0x040fe4000bf06270 */
[----:B------:R-:W-:Y:S02]  /*0110*/  VIMNMX R7, PT, PT, R2, UR6, !PT ;  /* 0x0000000602077c48 */ /* 0x000fe4000ffe0100 */
[----:B------:R-:W-:-:S04]  /*0120*/  SEL R6, RZ, 0x1, P0 ;  /* 0x00000001ff067807 */ /* 0x000fc80000000000 */
[----:B------:R-:W-:Y:S01]  /*0130*/  IADD3 R7, PT, PT, R7, -R2, -R6 ;  /* 0x8000000207077210 */ /* 0x000fe20007ffe806 */
[----:B0-----:R-:W0:Y:S02]  /*0140*/  MUFU.RCP R8, R8 ;  /* 0x0000000800087308 */ /* 0x001e240000001000 */
[----:B0-----:R-:W-:-:S06]  /*0150*/  IADD3 R4, PT, PT, R8, 0xffffffe, RZ ;  /* 0x0ffffffe08047810 */ /* 0x001fcc0007ffe0ff */
[----:B------:R0:W2:Y:S02]  /*0160*/  F2I.FTZ.U32.TRUNC.NTZ R5, R4 ;  /* 0x0000000400057305 */ /* 0x0000a4000021f000 */
[----:B0-----:R-:W-:Y:S02]  /*0170*/  HFMA2 R4, -RZ, RZ, 0, 0 ;  /* 0x00000000ff047431 */ /* 0x001fe400000001ff */
[----:B--2---:R-:W-:-:S04]  /*0180*/  IMAD R9, R9, R5, RZ ;  /* 0x0000000509097224 */ /* 0x004fc800078e02ff */
[----:B------:R-:W-:-:S06]  /*0190*/  IMAD.HI.U32 R8, R5, R9, R4 ;  /* 0x0000000905087227 */ /* 0x000fcc00078e0004 */
[----:B------:R-:W-:-:S05]  /*01a0*/  IMAD.HI.U32 R5, R8, R7, RZ ;  /* 0x0000000708057227 */ /* 0x000fca00078e00ff */
[----:B------:R-:W-:-:S05]  /*01b0*/  IADD3 R2, PT, PT, -R5, RZ, RZ ;  /* 0x000000ff05027210 */ /* 0x000fca0007ffe1ff */
[----:B------:R-:W-:-:S05]  /*01c0*/  IMAD R7, R0, R2, R7 ;  /* 0x0000000200077224 */ /* 0x000fca00078e0207 */
[----:B------:R-:W-:-:S13]  /*01d0*/  ISETP.GE.U32.AND P0, PT, R7, R0, PT ;  /* 0x000000000700720c */ /* 0x000fda0003f06070 */
[----:B------:R-:W-:Y:S01]  /*01e0*/  @P0 IMAD.IADD R7, R7, 0x1, -R0 ;  /* 0x0000000107070824 */ /* 0x000fe200078e0a00 */
[----:B------:R-:W-:-:S04]  /*01f0*/  @P0 IADD3 R5, PT, PT, R5, 0x1, RZ ;  /* 0x0000000105050810 */ /* 0x000fc80007ffe0ff */
[----:B------:R-:W-:-:S13]  /*0200*/  ISETP.GE.U32.AND P1, PT, R7, R0, PT ;  /* 0x000000000700720c */ /* 0x000fda0003f26070 */
[----:B------:R-:W-:Y:S02]  /*0210*/  @P1 IADD3 R5, PT, PT, R5, 0x1, RZ ;  /* 0x0000000105051810 */ /* 0x000fe40007ffe0ff */
[----:B------:R-:W-:-:S05]  /*0220*/  @!P2 LOP3.LUT R5, RZ, R0, RZ, 0x33, !PT ;  /* 0x00000000ff05a212 */ /* 0x000fca00078e33ff */
[----:B------:R-:W-:-:S05]  /*0230*/  IMAD.IADD R2, R6, 0x1, R5 ;  /* 0x0000000106027824 */ /* 0x000fca00078e0205 */
[C---:B------:R-:W-:Y:S02]  /*0240*/  LOP3.LUT R4, R2.reuse, 0x3, RZ, 0xc0, !PT ;  /* 0x0000000302047812 */ /* 0x040fe400078ec0ff */
[----:B------:R-:W-:Y:S02]  /*0250*/  ISETP.GE.U32.AND P1, PT, R2, 0x3, PT ;  /* 0x000000030200780c */ /* 0x000fe40003f26070 */
[----:B------:R-:W-:-:S13]  /*0260*/  ISETP.NE.AND P0, PT, R4, 0x3, PT ;  /* 0x000000030400780c */ /* 0x000fda0003f05270 */
[----:B-1----:R-:W-:Y:S05]  /*0270*/  @!P0 BRA `(.L_x_1) ;  /* 0x00000000003c8947 */ /* 0x002fea0003800000 */
[----:B------:R-:W0:Y:S01]  /*0280*/  LDC.64 R8, c[0x0][0x390] ;  /* 0x0000e400ff087b82 */ /* 0x000e220000000a00 */
[----:B------:R-:W-:-:S04]  /*0290*/  IADD3 R2, PT, PT, R2, 0x1, RZ ;  /* 0x0000000102027810 */ /* 0x000fc80007ffe0ff */
[----:B------:R-:W-:-:S03]  /*02a0*/  LOP3.LUT R2, R2, 0x3, RZ, 0xc0, !PT ;  /* 0x0000000302027812 */ /* 0x000fc600078ec0ff */
[----:B------:R-:W1:Y:S01]  /*02b0*/  LDC.64 R10, c[0x0][0x388] ;  /* 0x0000e200ff0a7b82 */ /* 0x000e620000000a00 */
[----:B------:R-:W-:-:S07]  /*02c0*/  IADD3 R2, PT, PT, -R2, RZ, RZ ;  /* 0x000000ff02027210 */ /* 0x000fce0007ffe1ff */
.L_x_2:
[----:B-1----:R-:W-:-:S04]  /*02d0*/  IMAD.WIDE R6, R3, 0x4, R10 ;  /* 0x0000000403067825 */ /* 0x002fc800078e020a */
[----:B0-2---:R-:W-:Y:S02]  /*02e0*/  IMAD.WIDE R4, R3, 0x4, R8 ;  /* 0x0000000403047825 */ /* 0x005fe400078e0208 */
[----:B------:R-:W2:Y:S04]  /*02f0*/  LDG.E R6, desc[UR4][R6.64] ;  /* 0x0000000406067981 */ /* 0x000ea8000c1e1900 */
[----:B------:R-:W2:Y:S01]  /*0300*/  LDG.E R13, desc[UR4][R4.64] ;  /* 0x00000004040d7981 */ /* 0x000ea2000c1e1900 */
[----:B------:R-:W-:Y:S01]  /*0310*/  VIADD R2, R2, 0x1 ;  /* 0x0000000102027836 */ /* 0x000fe20000000000 */
[----:B------:R-:W-:-:S04]  /*0320*/  IADD3 R3, PT, PT, R0, R3, RZ ;  /* 0x0000000300037210 */ /* 0x000fc80007ffe0ff */
[----:B------:R-:W-:Y:S01]  /*0330*/  ISETP.NE.AND P0, PT, R2, RZ, PT ;  /* 0x000000ff0200720c */ /* 0x000fe20003f05270 */
[----:B--2---:R-:W-:-:S05]  /*0340*/  FADD R13, R6, R13 ;  /* 0x0000000d060d7221 */ /* 0x004fca0000000000 */
[----:B------:R2:W-:Y:S07]  /*0350*/  STG.E desc[UR4][R4.64], R13 ;  /* 0x0000000d04007986 */ /* 0x0005ee000c101904 */
[----:B------:R-:W-:Y:S05]  /*0360*/  @P0 BRA `(.L_x_2) ;  /* 0xfffffffc00d80947 */ /* 0x000fea000383ffff */
.L_x_1:
[----:B------:R-:W-:Y:S05]  /*0370*/  BSYNC.RECONVERGENT B0 ;  /* 0x0000000000007941 */ /* 0x000fea0003800200 */
.L_x_0:
[----:B------:R-:W-:Y:S05]  /*0380*/  @!P1 EXIT ;  /* 0x000000000000994d */ /* 0x000fea0003800000 */
.L_x_3:
[----:B-12---:R-:W0:Y:S08]  /*0390*/  LDC.64 R4, c[0x0][0x388] ;  /* 0x0000e200ff047b82 */ /* 0x006e300000000a00 */
[----:B------:R-:W1:Y:S01]  /*03a0*/  LDC.64 R6, c[0x0][0x390] ;  /* 0x0000e400ff067b82 */ /* 0x000e620000000a00 */
[----:B0-----:R-:W-:-:S05]  /*03b0*/  IMAD.WIDE R12, R3, 0x4, R4 ;  /* 0x00000004030c7825 */ /* 0x001fca00078e0204 */
[----:B------:R-:W2:Y:S01]  /*03c0*/  LDG.E R2, desc[UR4][R12.64] ;  /* 0x000000040c027981 */ /* 0x000ea2000c1e1900 */
[----:B-1----:R-:W-:-:S05]  /*03d0*/  IMAD.WIDE R14, R3, 0x4, R6 ;  /* 0x00000004030e7825 */ /* 0x002fca00078e0206 */
[----:B------:R-:W2:Y:S01]  /*03e0*/  LDG.E R5, desc[UR4][R14.64] ;  /* 0x000000040e057981 */ /* 0x000ea2000c1e1900 */
[----:B------:R-:W-:-:S04]  /*03f0*/  IMAD.WIDE R6, R0, 0x4, R14 ;  /* 0x0000000400067825 */ /* 0x000fc800078e020e */
[----:B--2---:R-:W-:Y:S01]  /*0400*/  FADD R17, R2, R5 ;  /* 0x0000000502117221 */ /* 0x004fe20000000000 */
[----:B------:R-:W-:-:S04]  /*0410*/  IMAD.WIDE R4, R0, 0x4, R12 ;  /* 0x0000000400047825 */ /* 0x000fc800078e020c */
[----:B------:R0:W-:Y:S04]  /*0420*/  STG.E desc[UR4][R14.64], R17 ;  /* 0x000000110e007986 */ /* 0x0001e8000c101904 */
[----:B------:R-:W2:Y:S04]  /*0430*/  LDG.E R2, desc[UR4][R4.64] ;  /* 0x0000000404027981 */ /* 0x000ea8000c1e1900 */
[----:B------:R-:W2:Y:S01]  /*0440*/  LDG.E R9, desc[UR4][R6.64] ;  /* 0x0000000406097981 */ /* 0x000ea2000c1e1900 */
[----:B------:R-:W-:-:S04]  /*0450*/  IMAD.WIDE R10, R0, 0x4, R6 ;  /* 0x00000004000a7825 */ /* 0x000fc800078e0206 */
[----:B--2---:R-:W-:Y:S01]  /*0460*/  FADD R19, R2, R9 ;  /* 0x0000000902137221 */ /* 0x004fe20000000000 */
[----:B------:R-:W-:-:S04]  /*0470*/  IMAD.WIDE R8, R0, 0x4, R4 ;  /* 0x0000000400087825 */ /* 0x000fc800078e0204 */
[----:B------:R1:W-:Y:S04]  /*0480*/  STG.E desc[UR4][R6.64], R19 ;  /* 0x0000001306007986 */ /* 0x0003e8000c101904 */
[----:B------:R-:W2:Y:S04]  /*0490*/  LDG.E R2, desc[UR4][R8.64] ;  /* 0x0000000408027981 */ /* 0x000ea8000c1e1900 */
[----:B------:R-:W2:Y:S01]  /*04a0*/  LDG.E R13, desc[UR4][R10.64] ;  /* 0x000000040a0d7981 */ /* 0x000ea2000c1e1900 */
[----:B0-----:R-:W-:-:S04]  /*04b0*/  IMAD.WIDE R14, R0, 0x4, R10 ;  /* 0x00000004000e7825 */ /* 0x001fc800078e020a */
[----:B--2---:R-:W-:Y:S01]  /*04c0*/  FADD R21, R2, R13 ;  /* 0x0000000d02157221 */ /* 0x004fe20000000000 */
[----:B------:R-:W-:-:S04]  /*04d0*/  IMAD.WIDE R12, R0, 0x4, R8 ;  /* 0x00000004000c7825 */ /* 0x000fc800078e0208 */
[----:B------:R1:W-:Y:S04]  /*04e0*/  STG.E desc[UR4][R10.64], R21 ;  /* 0x000000150a007986 */ /* 0x0003e8000c101904 */
[----:B------:R-:W2:Y:S04]  /*04f0*/  LDG.E R12, desc[UR4][R12.64] ;  /* 0x000000040c0c7981 */ /* 0x000ea8000c1e1900 */
[----:B------:R-:W2:Y:S01]  /*0500*/  LDG.E R5, desc[UR4][R14.64] ;  /* 0x000000040e057981 */ /* 0x000ea2000c1e1900 */
[----:B------:R-:W-:-:S04]  /*0510*/  LEA R3, R0, R3, 0x2 ;  /* 0x0000000300037211 */ /* 0x000fc800078e10ff */
[----:B------:R-:W-:Y:S01]  /*0520*/  ISETP.GE.AND P0, PT, R3, UR6, PT ;  /* 0x0000000603007c0c */ /* 0x000fe2000bf06270 */
[----:B--2---:R-:W-:-:S05]  /*0530*/  FADD R5, R12, R5 ;  /* 0x000000050c057221 */ /* 0x004fca0000000000 */
[----:B------:R1:W-:Y:S07]  /*0540*/  STG.E desc[UR4][R14.64], R5 ;  /* 0x000000050e007986 */ /* 0x0003ee000c101904 */
[----:B------:R-:W-:Y:S05]  /*0550*/  @!P0 BRA `(.L_x_3) ;  /* 0xfffffffc008c8947 */ /* 0x000fea000383ffff */
[----:B------:R-:W-:Y:S05]  /*0560*/  EXIT ;  /* 0x000000000000794d */ /* 0x000fea0003800000 */
.L_x_4:
[----:B------:R-:W-:-:S00]  /*0570*/  BRA `(.L_x_4) ;  /* 0xfffffffc00fc7947 */ /* 0x000fc0000383ffff */
[----:B------:R-:W-:-:S00]  /*0580*/  NOP ;  /* 0x0000000000007918 */ /* 0x000fc00000000000 */
[----:B------:R-:W-:-:S00]  /*0590*/  NOP ;  /* 0x0000000000007918 */ /* 0x000fc00000000000 */
[----:B------:R-:W-:-:S00]  /*05a0*/  NOP ;  /* 0x0000000000007918 */ /* 0x000fc00000000000 */
[----:B------:R-:W-:-:S00]  /*05b0*/  NOP ;  /* 0x0000000000007918 */ /* 0x000fc00000000000 */
[----:B------:R-:W-:-:S00]  /*05c0*/  NOP ;  /* 0x0000000000007918 */ /* 0x000fc00000000000 */
[----:B------:R-:W-:-:S00]  /*05d0*/  NOP ;  /* 0x0000000000007918 */ /* 0x000fc00000000000 */
[----:B------:R-:W-:-:S00]  /*05e0*/  NOP ;  /* 0x0000000000007918 */ /* 0x000fc00000000000 */
[----:B------:R-:W-:-:S00]  /*05f0*/  NOP ;  /* 0x0000000000007918 */ /* 0x000fc00000000000 */
.L_x_5:


//--------------------- .nv.shared.reserved.0     --------------------------
	.section	.nv.shared.reserved.0,"aw",@nobits
	.weak		__nv_reservedSMEM_offset_0_alias
	.size		__nv_reservedSMEM_offset_0_alias, 0, 64
	.other		__nv_reservedSMEM_offset_0_alias,@"STO_CUDA_RESERVED_SHARED STV_DEFAULT"
__nv_reservedSMEM_offset_0_alias:
	.zero		0
	.zero		64


//--------------------- .nv.constant0._Z3addiPKfPf --------------------------
	.section	.nv.constant0._Z3addiPKfPf,"a",@progbits
	.sectionflags	@""
	.align	4
.nv.constant0._Z3addiPKfPf:
	.zero		920


//--------------------- SYMBOLS --------------------------

	.type		.nv.reservedSmem.offset0,@object
	.size		.nv.reservedSmem.offset0,0x4
